	.headerflags	@"EF_CUDA_TEXMODE_UNIFIED EF_CUDA_64BIT_ADDRESS EF_CUDA_ACCELERATORS EF_CUDA_SM90 EF_CUDA_VIRTUAL_SM(EF_CUDA_SM90)"
	.elftype	@"ET_EXEC"


//--------------------- .nv.info                  --------------------------
	.section	.nv.info,"",@"SHT_CUDA_INFO"
	.align	4


	//----- nvinfo : EIATTR_REGCOUNT
	.align		4
        /*0000*/ 	.byte	0x04, 0x2f
        /*0002*/ 	.short	(.L_3 - .L_2)
	.align		4
.L_2:
        /*0004*/ 	.word	index@(triton_poi_fused_cat_5)
        /*0008*/ 	.word	0x00000036


	//----- nvinfo : EIATTR_MIN_STACK_SIZE
	.align		4
.L_3:
        /*000c*/ 	.byte	0x04, 0x12
        /*000e*/ 	.short	(.L_5 - .L_4)
	.align		4
.L_4:
        /*0010*/ 	.word	index@(triton_poi_fused_cat_5)
        /*0014*/ 	.word	0x00000000


	//----- nvinfo : EIATTR_FRAME_SIZE
	.align		4
.L_5:
        /*0018*/ 	.byte	0x04, 0x11
        /*001a*/ 	.short	(.L_7 - .L_6)
	.align		4
.L_6:
        /*001c*/ 	.word	index@(triton_poi_fused_cat_5)
        /*0020*/ 	.word	0x00000000


	//----- nvinfo : EIATTR_MIN_STACK_SIZE
	.align		4
.L_7:
        /*0024*/ 	.byte	0x04, 0x12
        /*0026*/ 	.short	(.L_9 - .L_8)
	.align		4
.L_8:
        /*0028*/ 	.word	index@(triton_poi_fused_cat_5)
        /*002c*/ 	.word	0x00000000
.L_9:


//--------------------- .nv.info.triton_poi_fused_cat_5 --------------------------
	.section	.nv.info.triton_poi_fused_cat_5,"",@"SHT_CUDA_INFO"
	.sectionflags	@""
	.align	4


	//----- nvinfo : EIATTR_CUDA_API_VERSION
	.align		4
        /*0000*/ 	.byte	0x04, 0x37
        /*0002*/ 	.short	(.L_11 - .L_10)
.L_10:
        /*0004*/ 	.word	0x0000007c


	//----- nvinfo : EIATTR_KPARAM_INFO
	.align		4
.L_11:
        /*0008*/ 	.byte	0x04, 0x17
        /*000a*/ 	.short	(.L_13 - .L_12)
.L_12:
        /*000c*/ 	.word	0x00000000
        /*0010*/ 	.short	0x000b
        /*0012*/ 	.short	0x0058
        /*0014*/ 	.byte	0x00, 0xf0, 0x11, 0x00


	//----- nvinfo : EIATTR_KPARAM_INFO
	.align		4
.L_13:
        /*0018*/ 	.byte	0x04, 0x17
        /*001a*/ 	.short	(.L_15 - .L_14)
.L_14:
        /*001c*/ 	.word	0x00000000
        /*0020*/ 	.short	0x000a
        /*0022*/ 	.short	0x0050
        /*0024*/ 	.byte	0x00, 0xf4, 0x21, 0x00


	//----- nvinfo : EIATTR_KPARAM_INFO
	.align		4
.L_15:
        /*0028*/ 	.byte	0x04, 0x17
        /*002a*/ 	.short	(.L_17 - .L_16)
.L_16:
        /*002c*/ 	.word	0x00000000
        /*0030*/ 	.short	0x0009
        /*0032*/ 	.short	0x0048
        /*0034*/ 	.byte	0x00, 0xf4, 0x21, 0x00


	//----- nvinfo : EIATTR_KPARAM_INFO
	.align		4
.L_17:
        /*0038*/ 	.byte	0x04, 0x17
        /*003a*/ 	.short	(.L_19 - .L_18)
.L_18:
        /*003c*/ 	.word	0x00000000
        /*0040*/ 	.short	0x0008
        /*0042*/ 	.short	0x0040
        /*0044*/ 	.byte	0x00, 0xf4, 0x21, 0x00


	//----- nvinfo : EIATTR_KPARAM_INFO
	.align		4
.L_19:
        /*0048*/ 	.byte	0x04, 0x17
        /*004a*/ 	.short	(.L_21 - .L_20)
.L_20:
        /*004c*/ 	.word	0x00000000
        /*0050*/ 	.short	0x0007
        /*0052*/ 	.short	0x0038
        /*0054*/ 	.byte	0x00, 0xf4, 0x21, 0x00


	//----- nvinfo : EIATTR_KPARAM_INFO
	.align		4
.L_21:
        /*0058*/ 	.byte	0x04, 0x17
        /*005a*/ 	.short	(.L_23 - .L_22)
.L_22:
        /*005c*/ 	.word	0x00000000
        /*0060*/ 	.short	0x0006
        /*0062*/ 	.short	0x0030
        /*0064*/ 	.byte	0x00, 0xf4, 0x21, 0x00


	//----- nvinfo : EIATTR_KPARAM_INFO
	.align		4
.L_23:
        /*0068*/ 	.byte	0x04, 0x17
        /*006a*/ 	.short	(.L_25 - .L_24)
.L_24:
        /*006c*/ 	.word	0x00000000
        /*0070*/ 	.short	0x0005
        /*0072*/ 	.short	0x0028
        /*0074*/ 	.byte	0x00, 0xf4, 0x21, 0x00


	//----- nvinfo : EIATTR_KPARAM_INFO
	.align		4
.L_25:
        /*0078*/ 	.byte	0x04, 0x17
        /*007a*/ 	.short	(.L_27 - .L_26)
.L_26:
        /*007c*/ 	.word	0x00000000
        /*0080*/ 	.short	0x0004
        /*0082*/ 	.short	0x0020
        /*0084*/ 	.byte	0x00, 0xf4, 0x21, 0x00


	//----- nvinfo : EIATTR_KPARAM_INFO
	.align		4
.L_27:
        /*0088*/ 	.byte	0x04, 0x17
        /*008a*/ 	.short	(.L_29 - .L_28)
.L_28:
        /*008c*/ 	.word	0x00000000
        /*0090*/ 	.short	0x0003
        /*0092*/ 	.short	0x0018
        /*0094*/ 	.byte	0x00, 0xf4, 0x21, 0x00


	//----- nvinfo : EIATTR_KPARAM_INFO
	.align		4
.L_29:
        /*0098*/ 	.byte	0x04, 0x17
        /*009a*/ 	.short	(.L_31 - .L_30)
.L_30:
        /*009c*/ 	.word	0x00000000
        /*00a0*/ 	.short	0x0002
        /*00a2*/ 	.short	0x0010
        /*00a4*/ 	.byte	0x00, 0xf4, 0x21, 0x00


	//----- nvinfo : EIATTR_KPARAM_INFO
	.align		4
.L_31:
        /*00a8*/ 	.byte	0x04, 0x17
        /*00aa*/ 	.short	(.L_33 - .L_32)
.L_32:
        /*00ac*/ 	.word	0x00000000
        /*00b0*/ 	.short	0x0001
        /*00b2*/ 	.short	0x0008
        /*00b4*/ 	.byte	0x00, 0xf4, 0x21, 0x00


	//----- nvinfo : EIATTR_KPARAM_INFO
	.align		4
.L_33:
        /*00b8*/ 	.byte	0x04, 0x17
        /*00ba*/ 	.short	(.L_35 - .L_34)
.L_34:
        /*00bc*/ 	.word	0x00000000
        /*00c0*/ 	.short	0x0000
        /*00c2*/ 	.short	0x0000
        /*00c4*/ 	.byte	0x00, 0xf4, 0x21, 0x00


	//----- nvinfo : EIATTR_SPARSE_MMA_MASK
	.align		4
.L_35:
        /*00c8*/ 	.byte	0x03, 0x50
        /*00ca*/ 	.short	0x0000


	//----- nvinfo : EIATTR_MAXREG_COUNT
	.align		4
        /*00cc*/ 	.byte	0x03, 0x1b
        /*00ce*/ 	.short	0x00ff


	//----- nvinfo : EIATTR_EXIT_INSTR_OFFSETS
	.align		4
        /*00d0*/ 	.byte	0x04, 0x1c
        /*00d2*/ 	.short	(.L_37 - .L_36)


	//   ....[0]....
.L_36:
        /*00d4*/ 	.word	0x00001bf0


	//----- nvinfo : EIATTR_REQNTID
	.align		4
.L_37:
        /*00d8*/ 	.byte	0x04, 0x10
        /*00da*/ 	.short	(.L_39 - .L_38)
.L_38:
        /*00dc*/ 	.word	0x00000080
        /*00e0*/ 	.word	0x00000001
        /*00e4*/ 	.word	0x00000001


	//----- nvinfo : EIATTR_CBANK_PARAM_SIZE
	.align		4
.L_39:
        /*00e8*/ 	.byte	0x03, 0x19
        /*00ea*/ 	.short	0x005c


	//----- nvinfo : EIATTR_PARAM_CBANK
	.align		4
        /*00ec*/ 	.byte	0x04, 0x0a
        /*00ee*/ 	.short	(.L_41 - .L_40)
	.align		4
.L_40:
        /*00f0*/ 	.word	index@(.nv.constant0.triton_poi_fused_cat_5)
        /*00f4*/ 	.short	0x0210
        /*00f6*/ 	.short	0x005c


	//----- nvinfo : EIATTR_SW_WAR
	.align		4
.L_41:
        /*00f8*/ 	.byte	0x04, 0x36
        /*00fa*/ 	.short	(.L_43 - .L_42)
.L_42:
        /*00fc*/ 	.word	0x00000008
.L_43:


//--------------------- .nv.callgraph             --------------------------
	.section	.nv.callgraph,"",@"SHT_CUDA_CALLGRAPH"
	.align	4
	.sectionentsize	8
	.align		4
        /*0000*/ 	.word	0x00000000
	.align		4
        /*0004*/ 	.word	0xffffffff
	.align		4
        /*0008*/ 	.word	0x00000000
	.align		4
        /*000c*/ 	.word	0xfffffffe
	.align		4
        /*0010*/ 	.word	0x00000000
	.align		4
        /*0014*/ 	.word	0xfffffffd
	.align		4
        /*0018*/ 	.word	0x00000000
	.align		4
        /*001c*/ 	.word	0xfffffffc


//--------------------- .nv.constant4             --------------------------
	.section	.nv.constant4,"a",@progbits
	.align	8
	.align		8
.nv.constant4:
        /*0000*/ 	.dword	_$_str
	.align		8
        /*0008*/ 	.dword	_$_str_$_2


//--------------------- .text.triton_poi_fused_cat_5 --------------------------
	.section	.text.triton_poi_fused_cat_5,"ax",@progbits
	.align	128
        .global         triton_poi_fused_cat_5
        .type           triton_poi_fused_cat_5,@function
        .size           triton_poi_fused_cat_5,(.L_x_1 - triton_poi_fused_cat_5)
        .other          triton_poi_fused_cat_5,@"STO_CUDA_ENTRY STV_DEFAULT"
triton_poi_fused_cat_5:
.text.triton_poi_fused_cat_5:
[----:B------:R-:W-:Y:S01]  /*0000*/  LDC R1, c[0x0][0x28] ;  /* 0x00000a00ff017b82 */ /* 0x000fe20000000800 */
[----:B------:R-:W1:Y:S07]  /*0010*/  S2R R0, SR_TID.X ;  /* 0x0000000000007919 */ /* 0x000e6e0000002100 */
[----:B------:R-:W2:Y:S01]  /*0020*/  LDC.64 R18, c[0x0][0x210] ;  /* 0x00008400ff127b82 */ /* 0x000ea20000000a00 */
[----:B------:R-:W-:Y:S02]  /*0030*/  CS2R R12, SRZ ;  /* 0x00000000000c7805 */ /* 0x000fe4000001ff00 */
[----:B------:R-:W-:Y:S01]  /*0040*/  CS2R R14, SRZ ;  /* 0x00000000000e7805 */ /* 0x000fe2000001ff00 */
[----:B------:R-:W3:Y:S01]  /*0050*/  S2R R3, SR_CTAID.X ;  /* 0x0000000000037919 */ /* 0x000ee20000002500 */
[----:B------:R-:W-:-:S03]  /*0060*/  ULDC.64 UR4, c[0x0][0x208] ;  /* 0x0000820000047ab9 */ /* 0x000fc60000000a00 */
[----:B------:R-:W4:Y:S01]  /*0070*/  LDC.64 R8, c[0x0][0x218] ;  /* 0x00008600ff087b82 */ /* 0x000f220000000a00 */
[----:B------:R-:W-:Y:S02]  /*0080*/  CS2R R28, SRZ ;  /* 0x00000000001c7805 */ /* 0x000fe4000001ff00 */
[----:B------:R-:W-:Y:S02]  /*0090*/  CS2R R24, SRZ ;  /* 0x0000000000187805 */ /* 0x000fe4000001ff00 */
[----:B------:R-:W-:Y:S02]  /*00a0*/  CS2R R26, SRZ ;  /* 0x00000000001a7805 */ /* 0x000fe4000001ff00 */
[----:B------:R-:W-:Y:S02]  /*00b0*/  CS2R R30, SRZ ;  /* 0x00000000001e7805 */ /* 0x000fe4000001ff00 */
[----:B------:R-:W-:Y:S01]  /*00c0*/  CS2R R6, SRZ ;  /* 0x0000000000067805 */ /* 0x000fe2000001ff00 */
[----:B------:R-:W-:Y:S01]  /*00d0*/  ULDC.64 UR6, c[0x0][0x238] ;  /* 0x00008e0000067ab9 */ /* 0x000fe20000000a00 */
[----:B------:R-:W5:Y:S08]  /*00e0*/  LDC.64 R44, c[0x0][0x220] ;  /* 0x00008800ff2c7b82 */ /* 0x000f700000000a00 */
[----:B------:R-:W4:Y:S01]  /*00f0*/  LDC.64 R42, c[0x0][0x248] ;  /* 0x00009200ff2a7b82 */ /* 0x000f220000000a00 */
[----:B-1----:R-:W-:-:S05]  /*0100*/  IMAD.SHL.U32 R0, R0, 0x4, RZ ;  /* 0x0000000400007824 */ /* 0x002fca00078e00ff */
[----:B------:R-:W-:-:S05]  /*0110*/  LOP3.LUT R0, R0, 0x1fc, RZ, 0xc0, !PT ;  /* 0x000001fc00007812 */ /* 0x000fca00078ec0ff */
[----:B---3--:R-:W-:-:S04]  /*0120*/  IMAD R0, R3, 0x400, R0 ;  /* 0x0000040003007824 */ /* 0x008fc800078e0200 */
[----:B------:R-:W-:-:S04]  /*0130*/  VIADD R2, R0, 0x200 ;  /* 0x0000020000027836 */ /* 0x000fc80000000000 */
[----:B------:R-:W-:-:S05]  /*0140*/  IMAD.HI R3, R2, 0x2aaaaaab, RZ ;  /* 0x2aaaaaab02037827 */ /* 0x000fca00078e02ff */
[----:B------:R-:W-:-:S04]  /*0150*/  SHF.R.U32.HI R4, RZ, 0x1f, R3 ;  /* 0x0000001fff047819 */ /* 0x000fc80000011603 */
[----:B------:R-:W-:-:S05]  /*0160*/  LEA.HI.SX32 R3, R3, R4, 0x1a ;  /* 0x0000000403037211 */ /* 0x000fca00078fd2ff */
[C---:B------:R-:W-:Y:S02]  /*0170*/  IMAD R2, R3.reuse, -0x180, R2 ;  /* 0xfffffe8003027824 */ /* 0x040fe400078e0202 */
[----:B------:R-:W-:Y:S02]  /*0180*/  IMAD R11, R3, 0xc0, RZ ;  /* 0x000000c0030b7824 */ /* 0x000fe400078e02ff */
[----:B------:R-:W-:Y:S01]  /*0190*/  IMAD.HI R3, R0, 0x2aaaaaab, RZ ;  /* 0x2aaaaaab00037827 */ /* 0x000fe200078e02ff */
[----:B------:R-:W-:-:S03]  /*01a0*/  ISETP.GE.AND P0, PT, R2, 0xc0, PT ;  /* 0x000000c00200780c */ /* 0x000fc60003f06270 */
[----:B------:R-:W-:Y:S01]  /*01b0*/  IMAD.IADD R17, R2, 0x1, R11 ;  /* 0x0000000102117824 */ /* 0x000fe200078e020b */
[----:B------:R-:W-:-:S03]  /*01c0*/  SHF.R.U32.HI R4, RZ, 0x1f, R3 ;  /* 0x0000001fff047819 */ /* 0x000fc60000011603 */
[----:B--2---:R-:W-:Y:S01]  /*01d0*/  IMAD.WIDE R16, R17, 0x4, R18 ;  /* 0x0000000411107825 */ /* 0x004fe200078e0212 */
[----:B------:R-:W-:-:S05]  /*01e0*/  LEA.HI.SX32 R21, R3, R4, 0x1a ;  /* 0x0000000403157211 */ /* 0x000fca00078fd2ff */
[C---:B------:R-:W-:Y:S01]  /*01f0*/  IMAD R3, R21.reuse, -0x180, R0 ;  /* 0xfffffe8015037824 */ /* 0x040fe200078e0200 */
[----:B------:R1:W2:Y:S01]  /*0200*/  @!P0 LDG.E.EL.128 R12, desc[UR4][R16.64] ;  /* 0x00000004100c8981 */ /* 0x0002a2000c2e1d00 */
[----:B------:R-:W-:Y:S01]  /*0210*/  IMAD R10, R21, 0xc0, RZ ;  /* 0x000000c0150a7824 */ /* 0x000fe200078e02ff */
[----:B------:R-:W-:Y:S01]  /*0220*/  CS2R R4, SRZ ;  /* 0x0000000000047805 */ /* 0x000fe2000001ff00 */
[----:B----4-:R-:W-:Y:S01]  /*0230*/  IMAD.WIDE R20, R2, 0x4, R8 ;  /* 0x0000000402147825 */ /* 0x010fe200078e0208 */
[----:B------:R-:W-:-:S03]  /*0240*/  ISETP.GE.AND P1, PT, R3, 0xc0, PT ;  /* 0x000000c00300780c */ /* 0x000fc60003f26270 */
[C---:B------:R-:W-:Y:S01]  /*0250*/  IMAD.IADD R23, R3.reuse, 0x1, R10 ;  /* 0x0000000103177824 */ /* 0x040fe200078e020a */
[----:B------:R3:W4:Y:S01]  /*0260*/  @!P0 LDG.E.EL.128 R4, desc[UR4][R20.64] ;  /* 0x0000000414048981 */ /* 0x000722000c2e1d00 */
[----:B-1----:R-:W-:Y:S02]  /*0270*/  IMAD.WIDE R16, R3, 0x4, R8 ;  /* 0x0000000403107825 */ /* 0x002fe400078e0208 */
[----:B------:R-:W1:Y:S02]  /*0280*/  LDC.64 R8, c[0x0][0x240] ;  /* 0x00009000ff087b82 */ /* 0x000e640000000a00 */
[----:B------:R-:W-:-:S04]  /*0290*/  IMAD.WIDE R18, R23, 0x4, R18 ;  /* 0x0000000417127825 */ /* 0x000fc800078e0212 */
[----:B------:R5:W4:Y:S04]  /*02a0*/  @!P1 LDG.E.EL.128 R24, desc[UR4][R16.64] ;  /* 0x0000000410189981 */ /* 0x000b28000c2e1d00 */
[----:B------:R5:W4:Y:S01]  /*02b0*/  @!P1 LDG.E.EL.128 R28, desc[UR4][R18.64] ;  /* 0x00000004121c9981 */ /* 0x000b22000c2e1d00 */
[----:B---3--:R-:W-:Y:S02]  /*02c0*/  SHF.R.S32.HI R20, RZ, 0x1f, R10 ;  /* 0x0000001fff147819 */ /* 0x008fe4000001140a */
[----:B------:R-:W-:Y:S02]  /*02d0*/  CS2R R22, SRZ ;  /* 0x0000000000167805 */ /* 0x000fe4000001ff00 */
[----:B------:R-:W-:Y:S02]  /*02e0*/  IADD3 R10, P2, R3, R10, RZ ;  /* 0x0000000a030a7210 */ /* 0x000fe40007f5e0ff */
[----:B------:R-:W-:-:S02]  /*02f0*/  ISETP.GT.AND P3, PT, R3, 0xbf, PT ;  /* 0x000000bf0300780c */ /* 0x000fc40003f64270 */
[----:B0----5:R-:W-:Y:S02]  /*0300*/  CS2R R16, SRZ ;  /* 0x0000000000107805 */ /* 0x021fe4000001ff00 */
[C---:B------:R-:W-:Y:S02]  /*0310*/  LEA.HI.X.SX32 R21, R3.reuse, R20, 0x1, P2 ;  /* 0x0000001403157211 */ /* 0x040fe400010f0eff */
[C---:B------:R-:W-:Y:S02]  /*0320*/  LEA R34, P2, R10.reuse, UR6, 0x2 ;  /* 0x000000060a227c11 */ /* 0x040fe4000f8410ff */
[----:B------:R-:W-:Y:S02]  /*0330*/  CS2R R18, SRZ ;  /* 0x0000000000127805 */ /* 0x000fe4000001ff00 */
[----:B------:R-:W-:Y:S02]  /*0340*/  LEA.HI.X R35, R10, UR7, R21, 0x2, P2 ;  /* 0x000000070a237c11 */ /* 0x000fe400090f1415 */
[----:B------:R-:W-:Y:S01]  /*0350*/  CS2R R20, SRZ ;  /* 0x0000000000147805 */ /* 0x000fe2000001ff00 */
[----:B-1----:R-:W-:-:S05]  /*0360*/  IMAD.WIDE R32, R3, 0x4, R8 ;  /* 0x0000000403207825 */ /* 0x002fca00078e0208 */
[----:B------:R0:W3:Y:S04]  /*0370*/  @P3 LDG.E.EL.128 R16, desc[UR4][R32.64+-0x300] ;  /* 0xfffd000420103981 */ /* 0x0000e8000c2e1d00 */
[----:B------:R1:W5:Y:S01]  /*0380*/  @P3 LDG.E.EL.128 R20, desc[UR4][R34.64+-0x300] ;  /* 0xfffd000422143981 */ /* 0x000362000c2e1d00 */
[----:B------:R-:W-:Y:S02]  /*0390*/  SHF.R.S32.HI R37, RZ, 0x1f, R11 ;  /* 0x0000001fff257819 */ /* 0x000fe4000001140b */
[----:B------:R-:W-:-:S04]  /*03a0*/  IADD3 R11, P2, R2, R11, RZ ;  /* 0x0000000b020b7210 */ /* 0x000fc80007f5e0ff */
[----:B------:R-:W-:Y:S02]  /*03b0*/  LEA.HI.X.SX32 R10, R2, R37, 0x1, P2 ;  /* 0x00000025020a7211 */ /* 0x000fe400010f0eff */
[----:B------:R-:W-:-:S04]  /*03c0*/  LEA R40, P2, R11, UR6, 0x2 ;  /* 0x000000060b287c11 */ /* 0x000fc8000f8410ff */
[----:B------:R-:W-:Y:S02]  /*03d0*/  LEA.HI.X R41, R11, UR7, R10, 0x2, P2 ;  /* 0x000000070b297c11 */ /* 0x000fe400090f140a */
[C---:B------:R-:W-:Y:S01]  /*03e0*/  ISETP.GT.AND P2, PT, R2.reuse, 0xbf, PT ;  /* 0x000000bf0200780c */ /* 0x040fe20003f44270 */
[----:B------:R-:W-:Y:S01]  /*03f0*/  IMAD.WIDE R46, R2, 0x4, R44 ;  /* 0x00000004022e7825 */ /* 0x000fe200078e022c */
[----:B--2---:R-:W-:Y:S02]  /*0400*/  SEL R15, R15, RZ, !P0 ;  /* 0x000000ff0f0f7207 */ /* 0x004fe40004000000 */
[----:B------:R-:W-:Y:S02]  /*0410*/  SEL R12, R12, RZ, !P0 ;  /* 0x000000ff0c0c7207 */ /* 0x000fe40004000000 */
[----:B------:R-:W-:Y:S02]  /*0420*/  SEL R13, R13, RZ, !P0 ;  /* 0x000000ff0d0d7207 */ /* 0x000fe40004000000 */
[----:B------:R-:W-:-:S02]  /*0430*/  SEL R14, R14, RZ, !P0 ;  /* 0x000000ff0e0e7207 */ /* 0x000fc40004000000 */
[----:B----4-:R-:W-:Y:S02]  /*0440*/  SEL R36, R7, RZ, !P0 ;  /* 0x000000ff07247207 */ /* 0x010fe40004000000 */
[----:B------:R-:W-:Y:S02]  /*0450*/  SEL R7, R6, RZ, !P0 ;  /* 0x000000ff06077207 */ /* 0x000fe40004000000 */
[----:B------:R-:W-:Y:S01]  /*0460*/  SEL R6, R5, RZ, !P0 ;  /* 0x000000ff05067207 */ /* 0x000fe20004000000 */
[----:B0-----:R-:W-:Y:S01]  /*0470*/  FADD R32, R15, -R36 ;  /* 0x800000240f207221 */ /* 0x001fe20000000000 */
[----:B------:R-:W-:Y:S01]  /*0480*/  SEL R5, R4, RZ, !P0 ;  /* 0x000000ff04057207 */ /* 0x000fe20004000000 */
[----:B------:R-:W-:Y:S01]  /*0490*/  FADD R36, R14, -R7 ;  /* 0x800000070e247221 */ /* 0x000fe20000000000 */
[----:B------:R-:W-:Y:S02]  /*04a0*/  CS2R R14, SRZ ;  /* 0x00000000000e7805 */ /* 0x000fe4000001ff00 */
[----:B------:R-:W-:Y:S01]  /*04b0*/  SEL R10, R27, RZ, !P1 ;  /* 0x000000ff1b0a7207 */ /* 0x000fe20004800000 */
[----:B-1----:R-:W-:Y:S01]  /*04c0*/  FADD R35, R13, -R6 ;  /* 0x800000060d237221 */ /* 0x002fe20000000000 */
[----:B------:R-:W-:Y:S01]  /*04d0*/  SEL R39, R26, RZ, !P1 ;  /* 0x000000ff1a277207 */ /* 0x000fe20004800000 */
[----:B------:R-:W-:Y:S01]  /*04e0*/  IMAD.WIDE R26, R2, 0x4, R8 ;  /* 0x00000004021a7825 */ /* 0x000fe200078e0208 */
[----:B------:R-:W-:-:S02]  /*04f0*/  SEL R31, R31, RZ, !P1 ;  /* 0x000000ff1f1f7207 */ /* 0x000fc40004800000 */
[----:B------:R-:W-:Y:S02]  /*0500*/  SEL R30, R30, RZ, !P1 ;  /* 0x000000ff1e1e7207 */ /* 0x000fe40004800000 */
[----:B------:R-:W-:Y:S02]  /*0510*/  CS2R R8, SRZ ;  /* 0x0000000000087805 */ /* 0x000fe4000001ff00 */
[----:B------:R-:W-:Y:S01]  /*0520*/  SEL R38, R25, RZ, !P1 ;  /* 0x000000ff19267207 */ /* 0x000fe20004800000 */
[----:B------:R-:W-:Y:S01]  /*0530*/  FADD R37, R31, -R10 ;  /* 0x8000000a1f257221 */ /* 0x000fe20000000000 */
[----:B------:R-:W-:Y:S01]  /*0540*/  CS2R R10, SRZ ;  /* 0x00000000000a7805 */ /* 0x000fe2000001ff00 */
[----:B------:R-:W-:Y:S01]  /*0550*/  FADD R39, R30, -R39 ;  /* 0x800000271e277221 */ /* 0x000fe20000000000 */
[----:B------:R-:W-:Y:S01]  /*0560*/  IMAD.WIDE R30, R3, 0x4, R44 ;  /* 0x00000004031e7825 */ /* 0x000fe200078e022c */
[----:B------:R-:W-:-:S03]  /*0570*/  SEL R28, R28, RZ, !P1 ;  /* 0x000000ff1c1c7207 */ /* 0x000fc60004800000 */
[----:B------:R-:W-:Y:S01]  /*0580*/  FADD R34, R12, -R5 ;  /* 0x800000050c227221 */ /* 0x000fe20000000000 */
[----:B------:R-:W-:Y:S01]  /*0590*/  SEL R25, R29, RZ, !P1 ;  /* 0x000000ff1d197207 */ /* 0x000fe20004800000 */
[----:B------:R-:W-:Y:S01]  /*05a0*/  IMAD.WIDE R44, R3, 0x4, R42 ;  /* 0x00000004032c7825 */ /* 0x000fe200078e022a */
[----:B------:R0:W2:Y:S01]  /*05b0*/  @!P1 LDG.E.EL.128 R8, desc[UR4][R30.64] ;  /* 0x000000041e089981 */ /* 0x0000a2000c2e1d00 */
[----:B------:R-:W-:Y:S02]  /*05c0*/  SEL R29, R24, RZ, !P1 ;  /* 0x000000ff181d7207 */ /* 0x000fe40004800000 */
[----:B------:R-:W-:Y:S02]  /*05d0*/  CS2R R4, SRZ ;  /* 0x0000000000047805 */ /* 0x000fe4000001ff00 */
[----:B------:R-:W-:Y:S02]  /*05e0*/  CS2R R6, SRZ ;  /* 0x0000000000067805 */ /* 0x000fe4000001ff00 */
[----:B------:R-:W-:-:S02]  /*05f0*/  CS2R R12, SRZ ;  /* 0x00000000000c7805 */ /* 0x000fc4000001ff00 */
[----:B---3--:R-:W-:Y:S02]  /*0600*/  SEL R33, R16, RZ, P3 ;  /* 0x000000ff10217207 */ /* 0x008fe40001800000 */
[----:B------:R1:W3:Y:S01]  /*0610*/  @P2 LDG.E.EL.128 R4, desc[UR4][R26.64+-0x300] ;  /* 0xfffd00041a042981 */ /* 0x0002e2000c2e1d00 */
[----:B-----5:R-:W-:Y:S01]  /*0620*/  SEL R16, R20, RZ, P3 ;  /* 0x000000ff14107207 */ /* 0x020fe20001800000 */
[----:B------:R-:W-:Y:S01]  /*0630*/  FADD R20, R28, -R29 ;  /* 0x8000001d1c147221 */ /* 0x000fe20000000000 */
[----:B------:R-:W-:Y:S02]  /*0640*/  CS2R R28, SRZ ;  /* 0x00000000001c7805 */ /* 0x000fe4000001ff00 */
[----:B0-----:R-:W-:Y:S01]  /*0650*/  CS2R R30, SRZ ;  /* 0x00000000001e7805 */ /* 0x001fe2000001ff00 */
[----:B------:R0:W4:Y:S05]  /*0660*/  @P2 LDG.E.EL.128 R12, desc[UR4][R40.64+-0x300] ;  /* 0xfffd0004280c2981 */ /* 0x00012a000c2e1d00 */
[----:B------:R-:W5:Y:S01]  /*0670*/  @P3 LDG.E.EL.128 R28, desc[UR4][R44.64+-0x300] ;  /* 0xfffd00042c1c3981 */ /* 0x000f62000c2e1d00 */
[----:B-1----:R-:W-:Y:S01]  /*0680*/  CS2R R26, SRZ ;  /* 0x00000000001a7805 */ /* 0x002fe2000001ff00 */
[----:B0-----:R-:W-:Y:S01]  /*0690*/  FADD R40, R25, -R38 ;  /* 0x8000002619287221 */ /* 0x001fe20000000000 */
[----:B------:R-:W-:-:S06]  /*06a0*/  CS2R R24, SRZ ;  /* 0x0000000000187805 */ /* 0x000fcc000001ff00 */
[----:B------:R-:W4:Y:S01]  /*06b0*/  @!P0 LDG.E.EL.128 R24, desc[UR4][R46.64] ;  /* 0x000000042e188981 */ /* 0x000f22000c2e1d00 */
[----:B------:R-:W-:Y:S02]  /*06c0*/  SEL R22, R22, RZ, P3 ;  /* 0x000000ff16167207 */ /* 0x000fe40001800000 */
[----:B------:R-:W-:Y:S01]  /*06d0*/  SEL R23, R23, RZ, P3 ;  /* 0x000000ff17177207 */ /* 0x000fe20001800000 */
[----:B------:R-:W-:Y:S01]  /*06e0*/  FADD R16, R16, -R33 ;  /* 0x8000002110107221 */ /* 0x000fe20000000000 */
[----:B--2---:R-:W-:Y:S02]  /*06f0*/  SEL R8, R8, RZ, !P1 ;  /* 0x000000ff08087207 */ /* 0x004fe40004800000 */
[----:B------:R-:W-:-:S03]  /*0700*/  SEL R9, R9, RZ, !P1 ;  /* 0x000000ff09097207 */ /* 0x000fc60004800000 */
[----:B------:R-:W-:Y:S02]  /*0710*/  FADD R38, R8, 0.0010000000474974513054 ;  /* 0x3a83126f08267421 */ /* 0x000fe40000000000 */
[----:B------:R-:W-:-:S04]  /*0720*/  FADD R9, R9, 0.0010000000474974513054 ;  /* 0x3a83126f09097421 */ /* 0x000fc80000000000 */
[----:B------:R-:W0:Y:S01]  /*0730*/  MUFU.SQRT R38, R38 ;  /* 0x0000002600267308 */ /* 0x000e220000002000 */
[----:B------:R-:W-:-:S07]  /*0740*/  SEL R10, R10, RZ, !P1 ;  /* 0x000000ff0a0a7207 */ /* 0x000fce0004800000 */
[----:B------:R-:W1:Y:S01]  /*0750*/  MUFU.SQRT R9, R9 ;  /* 0x0000000900097308 */ /* 0x000e620000002000 */
[----:B------:R-:W-:Y:S01]  /*0760*/  FADD R41, R10, 0.0010000000474974513054 ;  /* 0x3a83126f0a297421 */ /* 0x000fe20000000000 */
[----:B-----5:R-:W-:Y:S02]  /*0770*/  SEL R10, R29, RZ, P3 ;  /* 0x000000ff1d0a7207 */ /* 0x020fe40001800000 */
[----:B------:R-:W-:Y:S02]  /*0780*/  SEL R29, R18, RZ, P3 ;  /* 0x000000ff121d7207 */ /* 0x000fe40001800000 */
[----:B------:R-:W-:Y:S02]  /*0790*/  SEL R18, R19, RZ, P3 ;  /* 0x000000ff13127207 */ /* 0x000fe40001800000 */
[----:B0-----:R-:W-:Y:S02]  /*07a0*/  FSETP.GT.AND P4, PT, R38, 8.50705917302346158658e+37, PT ;  /* 0x7e8000002600780b */ /* 0x001fe40003f84000 */
[----:B---3--:R-:W-:-:S02]  /*07b0*/  SEL R19, R4, RZ, P2 ;  /* 0x000000ff04137207 */ /* 0x008fc40001000000 */
[----:B----4-:R-:W-:Y:S01]  /*07c0*/  SEL R4, R12, RZ, P2 ;  /* 0x000000ff0c047207 */ /* 0x010fe20001000000 */
[----:B------:R-:W0:Y:S01]  /*07d0*/  MUFU.SQRT R41, R41 ;  /* 0x0000002900297308 */ /* 0x000e220000002000 */
[----:B------:R-:W-:Y:S02]  /*07e0*/  SEL R11, R11, RZ, !P1 ;  /* 0x000000ff0b0b7207 */ /* 0x000fe40004800000 */
[----:B------:R-:W-:Y:S02]  /*07f0*/  SEL R8, R28, RZ, P3 ;  /* 0x000000ff1c087207 */ /* 0x000fe40001800000 */
[----:B------:R-:W-:Y:S02]  /*0800*/  SEL R28, R17, RZ, P3 ;  /* 0x000000ff111c7207 */ /* 0x000fe40001800000 */
[----:B------:R-:W-:Y:S02]  /*0810*/  SEL R17, R21, RZ, P3 ;  /* 0x000000ff15117207 */ /* 0x000fe40001800000 */
[----:B------:R-:W-:Y:S01]  /*0820*/  FSETP.GEU.AND P6, PT, R38, 1.175494350822287508e-38, PT ;  /* 0x008000002600780b */ /* 0x000fe20003fce000 */
[----:B------:R-:W-:Y:S01]  /*0830*/  FADD R4, R4, -R19 ;  /* 0x8000001304047221 */ /* 0x000fe20000000000 */
[----:B------:R-:W-:Y:S01]  /*0840*/  FADD R11, R11, 0.0010000000474974513054 ;  /* 0x3a83126f0b0b7421 */ /* 0x000fe20000000000 */
[----:B------:R-:W-:Y:S01]  /*0850*/  IMAD.MOV.U32 R19, RZ, RZ, 0x3e800000 ;  /* 0x3e800000ff137424 */ /* 0x000fe200078e00ff */
[----:B-1----:R-:W-:Y:S01]  /*0860*/  FSETP.GT.AND P5, PT, R9, 8.50705917302346158658e+37, PT ;  /* 0x7e8000000900780b */ /* 0x002fe20003fa4000 */
[----:B------:R-:W-:Y:S01]  /*0870*/  FADD R17, R17, -R28 ;  /* 0x8000001c11117221 */ /* 0x000fe20000000000 */
[----:B------:R-:W-:Y:S01]  /*0880*/  FADD R28, R22, -R29 ;  /* 0x8000001d161c7221 */ /* 0x000fe20000000000 */
[----:B------:R-:W-:Y:S01]  /*0890*/  FADD R29, R23, -R18 ;  /* 0x80000012171d7221 */ /* 0x000fe20000000000 */
[----:B------:R-:W-:Y:S01]  /*08a0*/  SEL R24, R24, RZ, !P0 ;  /* 0x000000ff18187207 */ /* 0x000fe20004000000 */
[----:B------:R-:W1:Y:S01]  /*08b0*/  MUFU.SQRT R11, R11 ;  /* 0x0000000b000b7308 */ /* 0x000e620000002000 */
[----:B------:R-:W-:Y:S01]  /*08c0*/  FSEL R23, R19, 1, P4 ;  /* 0x3f80000013177808 */ /* 0x000fe20002000000 */
[----:B------:R-:W-:Y:S01]  /*08d0*/  @P4 FMUL R38, R38, 0.25 ;  /* 0x3e80000026264820 */ /* 0x000fe20000400000 */
[----:B------:R-:W-:Y:S01]  /*08e0*/  FSETP.GEU.AND P4, PT, R9, 1.175494350822287508e-38, PT ;  /* 0x008000000900780b */ /* 0x000fe20003f8e000 */
[----:B------:R-:W-:-:S02]  /*08f0*/  FADD R24, R24, 0.0010000000474974513054 ;  /* 0x3a83126f18187421 */ /* 0x000fc40000000000 */
[----:B------:R-:W-:Y:S01]  /*0900*/  @!P6 FMUL R38, R38, 16777216 ;  /* 0x4b8000002626e820 */ /* 0x000fe20000400000 */
[----:B------:R-:W-:Y:S01]  /*0910*/  @!P6 FMUL R23, R23, 16777216 ;  /* 0x4b8000001717e820 */ /* 0x000fe20000400000 */
[----:B0-----:R-:W-:Y:S01]  /*0920*/  FSETP.GT.AND P6, PT, R41, 8.50705917302346158658e+37, PT ;  /* 0x7e8000002900780b */ /* 0x001fe20003fc4000 */
[----:B------:R-:W0:Y:S01]  /*0930*/  MUFU.SQRT R12, R24 ;  /* 0x00000018000c7308 */ /* 0x000e220000002000 */
[----:B------:R-:W-:Y:S01]  /*0940*/  SEL R25, R25, RZ, !P0 ;  /* 0x000000ff19197207 */ /* 0x000fe20004000000 */
[----:B------:R-:W-:Y:S01]  /*0950*/  @P5 FMUL R9, R9, 0.25 ;  /* 0x3e80000009095820 */ /* 0x000fe20000400000 */
[----:B------:R-:W-:Y:S02]  /*0960*/  SEL R18, R5, RZ, P2 ;  /* 0x000000ff05127207 */ /* 0x000fe40001000000 */
[----:B------:R-:W-:Y:S02]  /*0970*/  FSEL R5, R19, 1, P5 ;  /* 0x3f80000013057808 */ /* 0x000fe40002800000 */
[----:B------:R-:W-:Y:S01]  /*0980*/  FSETP.GEU.AND P5, PT, R41, 1.175494350822287508e-38, PT ;  /* 0x008000002900780b */ /* 0x000fe20003fae000 */
[----:B------:R-:W-:Y:S01]  /*0990*/  FADD R25, R25, 0.0010000000474974513054 ;  /* 0x3a83126f19197421 */ /* 0x000fe20000000000 */
[----:B------:R-:W-:Y:S01]  /*09a0*/  @!P4 FMUL R9, R9, 16777216 ;  /* 0x4b8000000909c820 */ /* 0x000fe20000400000 */
[----:B------:R-:W-:Y:S01]  /*09b0*/  @!P4 FMUL R5, R5, 16777216 ;  /* 0x4b8000000505c820 */ /* 0x000fe20000400000 */
[----:B-1----:R-:W-:Y:S01]  /*09c0*/  FSETP.GT.AND P4, PT, R11, 8.50705917302346158658e+37, PT ;  /* 0x7e8000000b00780b */ /* 0x002fe20003f84000 */
[----:B------:R1:W2:Y:S01]  /*09d0*/  MUFU.SQRT R22, R25 ;  /* 0x0000001900167308 */ /* 0x0002a20000002000 */
[----:B------:R-:W-:Y:S01]  /*09e0*/  @P6 FMUL R41, R41, 0.25 ;  /* 0x3e80000029296820 */ /* 0x000fe20000400000 */
[----:B------:R-:W-:-:S02]  /*09f0*/  SEL R26, R26, RZ, !P0 ;  /* 0x000000ff1a1a7207 */ /* 0x000fc40004000000 */
[----:B-1----:R-:W-:Y:S02]  /*0a00*/  FSEL R25, R19, 1, P6 ;  /* 0x3f80000013197808 */ /* 0x002fe40003000000 */
[----:B------:R-:W-:Y:S02]  /*0a10*/  FSETP.GEU.AND P6, PT, R11, 1.175494350822287508e-38, PT ;  /* 0x008000000b00780b */ /* 0x000fe40003fce000 */
[----:B------:R-:W-:Y:S01]  /*0a20*/  @!P5 FMUL R41, R41, 16777216 ;  /* 0x4b8000002929d820 */ /* 0x000fe20000400000 */
[----:B------:R-:W-:Y:S01]  /*0a30*/  @!P5 FMUL R25, R25, 16777216 ;  /* 0x4b8000001919d820 */ /* 0x000fe20000400000 */
[----:B0-----:R-:W-:Y:S01]  /*0a40*/  FSETP.GT.AND P5, PT, R12, 8.50705917302346158658e+37, PT ;  /* 0x7e8000000c00780b */ /* 0x001fe20003fa4000 */
[----:B------:R-:W-:Y:S01]  /*0a50*/  FADD R26, R26, 0.0010000000474974513054 ;  /* 0x3a83126f1a1a7421 */ /* 0x000fe20000000000 */
[----:B------:R-:W-:Y:S02]  /*0a60*/  SEL R21, R31, RZ, P3 ;  /* 0x000000ff1f157207 */ /* 0x000fe40001800000 */
[----:B------:R-:W-:Y:S01]  /*0a70*/  SEL R31, R6, RZ, P2 ;  /* 0x000000ff061f7207 */ /* 0x000fe20001000000 */
[----:B------:R-:W0:Y:S01]  /*0a80*/  MUFU.SQRT R24, R26 ;  /* 0x0000001a00187308 */ /* 0x000e220000002000 */
[----:B------:R-:W-:Y:S01]  /*0a90*/  SEL R27, R27, RZ, !P0 ;  /* 0x000000ff1b1b7207 */ /* 0x000fe20004000000 */
[----:B------:R-:W-:Y:S01]  /*0aa0*/  @P4 FMUL R11, R11, 0.25 ;  /* 0x3e8000000b0b4820 */ /* 0x000fe20000400000 */
[----:B------:R-:W-:-:S02]  /*0ab0*/  FSEL R6, R19, 1, P4 ;  /* 0x3f80000013067808 */ /* 0x000fc40002000000 */
[----:B------:R-:W-:Y:S02]  /*0ac0*/  SEL R13, R13, RZ, P2 ;  /* 0x000000ff0d0d7207 */ /* 0x000fe40001000000 */
[----:B------:R-:W-:Y:S02]  /*0ad0*/  FSETP.GEU.AND P4, PT, R12, 1.175494350822287508e-38, PT ;  /* 0x008000000c00780b */ /* 0x000fe40003f8e000 */
[----:B------:R-:W-:Y:S01]  /*0ae0*/  SEL R14, R14, RZ, P2 ;  /* 0x000000ff0e0e7207 */ /* 0x000fe20001000000 */
[----:B------:R-:W-:Y:S01]  /*0af0*/  FADD R27, R27, 0.0010000000474974513054 ;  /* 0x3a83126f1b1b7421 */ /* 0x000fe20000000000 */
[----:B------:R-:W-:Y:S01]  /*0b00*/  @!P6 FMUL R11, R11, 16777216 ;  /* 0x4b8000000b0be820 */ /* 0x000fe20000400000 */
[----:B------:R-:W-:Y:S01]  /*0b10*/  @!P6 FMUL R6, R6, 16777216 ;  /* 0x4b8000000606e820 */ /* 0x000fe20000400000 */
[----:B--2---:R-:W-:Y:S01]  /*0b20*/  FSETP.GT.AND P6, PT, R22, 8.50705917302346158658e+37, PT ;  /* 0x7e8000001600780b */ /* 0x004fe20003fc4000 */
[----:B------:R-:W-:Y:S01]  /*0b30*/  FADD R33, R13, -R18 ;  /* 0x800000120d217221 */ /* 0x000fe20000000000 */
[----:B------:R-:W-:Y:S01]  /*0b40*/  FADD R18, R14, -R31 ;  /* 0x8000001f0e127221 */ /* 0x000fe20000000000 */
[----:B------:R-:W1:Y:S01]  /*0b50*/  MUFU.SQRT R13, R27 ;  /* 0x0000001b000d7308 */ /* 0x000e620000002000 */
[----:B------:R-:W-:Y:S01]  /*0b60*/  @P5 FMUL R12, R12, 0.25 ;  /* 0x3e8000000c0c5820 */ /* 0x000fe20000400000 */
[----:B------:R-:W-:-:S02]  /*0b70*/  FSEL R14, R19, 1, P5 ;  /* 0x3f800000130e7808 */ /* 0x000fc40002800000 */
[----:B------:R-:W-:Y:S01]  /*0b80*/  FSETP.GEU.AND P5, PT, R22, 1.175494350822287508e-38, PT ;  /* 0x008000001600780b */ /* 0x000fe20003fae000 */
[----:B------:R-:W-:Y:S01]  /*0b90*/  FADD R8, R8, 0.0010000000474974513054 ;  /* 0x3a83126f08087421 */ /* 0x000fe20000000000 */
[----:B------:R-:W-:Y:S01]  /*0ba0*/  @!P4 FMUL R12, R12, 16777216 ;  /* 0x4b8000000c0cc820 */ /* 0x000fe20000400000 */
[----:B------:R-:W-:Y:S01]  /*0bb0*/  @!P4 FMUL R14, R14, 16777216 ;  /* 0x4b8000000e0ec820 */ /* 0x000fe20000400000 */
[----:B0-----:R-:W-:Y:S01]  /*0bc0*/  FSETP.GT.AND P4, PT, R24, 8.50705917302346158658e+37, PT ;  /* 0x7e8000001800780b */ /* 0x001fe20003f84000 */
[----:B------:R0:W-:Y:S01]  /*0bd0*/  MUFU.RCP R26, R9 ;  /* 0x00000009001a7308 */ /* 0x0001e20000001000 */
[----:B------:R-:W-:Y:S01]  /*0be0*/  @P6 FMUL R22, R22, 0.25 ;  /* 0x3e80000016166820 */ /* 0x000fe20000400000 */
[----:B------:R-:W-:Y:S01]  /*0bf0*/  SEL R15, R15, RZ, P2 ;  /* 0x000000ff0f0f7207 */ /* 0x000fe20001000000 */
[----:B------:R-:W-:-:S05]  /*0c00*/  FADD R10, R10, 0.0010000000474974513054 ;  /* 0x3a83126f0a0a7421 */ /* 0x000fca0000000000 */
[----:B------:R-:W2:Y:S01]  /*0c10*/  MUFU.SQRT R8, R8 ;  /* 0x0000000800087308 */ /* 0x000ea20000002000 */
[----:B0-----:R-:W-:Y:S02]  /*0c20*/  FSEL R9, R19, 1, P6 ;  /* 0x3f80000013097808 */ /* 0x001fe40003000000 */
[----:B------:R-:W-:Y:S01]  /*0c30*/  FSETP.GEU.AND P6, PT, R24, 1.175494350822287508e-38, PT ;  /* 0x008000001800780b */ /* 0x000fe20003fce000 */
[----:B------:R-:W-:Y:S02]  /*0c40*/  @!P5 FMUL R22, R22, 16777216 ;  /* 0x4b8000001616d820 */ /* 0x000fe40000400000 */
[----:B------:R-:W-:Y:S02]  /*0c50*/  @!P5 FMUL R9, R9, 16777216 ;  /* 0x4b8000000909d820 */ /* 0x000fe40000400000 */
[----:B------:R0:W3:Y:S01]  /*0c60*/  MUFU.RCP R44, R38 ;  /* 0x00000026002c7308 */ /* 0x0000e20000001000 */
[----:B-1----:R-:W-:Y:S02]  /*0c70*/  FSETP.GT.AND P5, PT, R13, 8.50705917302346158658e+37, PT ;  /* 0x7e8000000d00780b */ /* 0x002fe40003fa4000 */
[----:B------:R-:W-:-:S02]  /*0c80*/  SEL R30, R30, RZ, P3 ;  /* 0x000000ff1e1e7207 */ /* 0x000fc40001800000 */
[----:B0-----:R-:W-:-:S03]  /*0c90*/  SEL R38, R7, RZ, P2 ;  /* 0x000000ff07267207 */ /* 0x001fc60001000000 */
[----:B------:R-:W0:Y:S01]  /*0ca0*/  MUFU.SQRT R10, R10 ;  /* 0x0000000a000a7308 */ /* 0x000e220000002000 */
[----:B------:R-:W-:Y:S01]  /*0cb0*/  @P4 FMUL R24, R24, 0.25 ;  /* 0x3e80000018184820 */ /* 0x000fe20000400000 */
[----:B------:R-:W-:Y:S01]  /*0cc0*/  FADD R38, R15, -R38 ;  /* 0x800000260f267221 */ /* 0x000fe20000000000 */
[----:B------:R-:W-:Y:S01]  /*0cd0*/  FSEL R15, R19, 1, P4 ;  /* 0x3f800000130f7808 */ /* 0x000fe20002000000 */
[----:B------:R-:W-:Y:S01]  /*0ce0*/  FADD R30, R30, 0.0010000000474974513054 ;  /* 0x3a83126f1e1e7421 */ /* 0x000fe20000000000 */
[----:B------:R-:W-:Y:S01]  /*0cf0*/  FSETP.GEU.AND P4, PT, R13, 1.175494350822287508e-38, PT ;  /* 0x008000000d00780b */ /* 0x000fe20003f8e000 */
[----:B------:R-:W-:Y:S02]  /*0d00*/  @!P6 FMUL R24, R24, 16777216 ;  /* 0x4b8000001818e820 */ /* 0x000fe40000400000 */
[----:B------:R-:W-:Y:S01]  /*0d10*/  @!P6 FMUL R15, R15, 16777216 ;  /* 0x4b8000000f0fe820 */ /* 0x000fe20000400000 */
[----:B--2---:R-:W-:Y:S01]  /*0d20*/  FSETP.GT.AND P6, PT, R8, 8.50705917302346158658e+37, PT ;  /* 0x7e8000000800780b */ /* 0x004fe20003fc4000 */
[----:B------:R1:W-:Y:S01]  /*0d30*/  MUFU.RCP R7, R11 ;  /* 0x0000000b00077308 */ /* 0x0003e20000001000 */
[----:B------:R-:W-:Y:S01]  /*0d40*/  @P5 FMUL R13, R13, 0.25 ;  /* 0x3e8000000d0d5820 */ /* 0x000fe20000400000 */
[----:B------:R-:W-:-:S06]  /*0d50*/  FADD R21, R21, 0.0010000000474974513054 ;  /* 0x3a83126f15157421 */ /* 0x000fcc0000000000 */
[----:B------:R-:W2:Y:S01]  /*0d60*/  MUFU.SQRT R30, R30 ;  /* 0x0000001e001e7308 */ /* 0x000ea20000002000 */
[----:B-1----:R-:W-:Y:S02]  /*0d70*/  FSEL R11, R19, 1, P5 ;  /* 0x3f800000130b7808 */ /* 0x002fe40002800000 */
[----:B------:R-:W-:Y:S01]  /*0d80*/  FSETP.GEU.AND P5, PT, R8, 1.175494350822287508e-38, PT ;  /* 0x008000000800780b */ /* 0x000fe20003fae000 */
[----:B------:R-:W-:Y:S01]  /*0d90*/  @!P4 FMUL R13, R13, 16777216 ;  /* 0x4b8000000d0dc820 */ /* 0x000fe20000400000 */
[----:B---3--:R-:W-:Y:S01]  /*0da0*/  FMUL R27, R44, R23 ;  /* 0x000000172c1b7220 */ /* 0x008fe20000400000 */
[----:B------:R-:W-:Y:S01]  /*0db0*/  @!P4 FMUL R11, R11, 16777216 ;  /* 0x4b8000000b0bc820 */ /* 0x000fe20000400000 */
[----:B0-----:R-:W-:Y:S01]  /*0dc0*/  FSETP.GT.AND P4, PT, R10, 8.50705917302346158658e+37, PT ;  /* 0x7e8000000a00780b */ /* 0x001fe20003f84000 */
[----:B------:R0:W-:Y:S01]  /*0dd0*/  MUFU.RCP R46, R41 ;  /* 0x00000029002e7308 */ /* 0x0001e20000001000 */
[----:B------:R-:W-:Y:S01]  /*0de0*/  FMUL R31, R26, R5 ;  /* 0x000000051a1f7220 */ /* 0x000fe20000400000 */
[----:B------:R-:W-:Y:S01]  /*0df0*/  @P6 FMUL R8, R8, 0.25 ;  /* 0x3e80000008086820 */ /* 0x000fe20000400000 */
[----:B------:R-:W-:-:S02]  /*0e00*/  FMUL R5, R27, R20 ;  /* 0x000000141b057220 */ /* 0x000fc40000400000 */
[----:B------:R-:W1:Y:S03]  /*0e10*/  LDC.64 R26, c[0x0][0x228] ;  /* 0x00008a00ff1a7b82 */ /* 0x000e660000000a00 */
[----:B------:R-:W-:Y:S01]  /*0e20*/  MUFU.SQRT R21, R21 ;  /* 0x0000001500157308 */ /* 0x000fe20000002000 */
[----:B0-----:R-:W-:Y:S02]  /*0e30*/  FSEL R41, R19, 1, P6 ;  /* 0x3f80000013297808 */ /* 0x001fe40003000000 */
[----:B------:R-:W-:Y:S01]  /*0e40*/  FSETP.GEU.AND P6, PT, R10, 1.175494350822287508e-38, PT ;  /* 0x008000000a00780b */ /* 0x000fe20003fce000 */
[----:B------:R-:W-:-:S04]  /*0e50*/  @!P5 FMUL R8, R8, 16777216 ;  /* 0x4b8000000808d820 */ /* 0x000fc80000400000 */
[----:B------:R-:W0:Y:S01]  /*0e60*/  MUFU.RCP R22, R22 ;  /* 0x0000001600167308 */ /* 0x000e220000001000 */
[----:B------:R-:W-:Y:S01]  /*0e70*/  @!P5 FMUL R41, R41, 16777216 ;  /* 0x4b8000002929d820 */ /* 0x000fe20000400000 */
[----:B--2---:R-:W-:-:S06]  /*0e80*/  FSETP.GT.AND P5, PT, R30, 8.50705917302346158658e+37, PT ;  /* 0x7e8000001e00780b */ /* 0x004fcc0003fa4000 */
[----:B------:R-:W2:Y:S08]  /*0e90*/  MUFU.RCP R24, R24 ;  /* 0x0000001800187308 */ /* 0x000eb00000001000 */
[----:B------:R-:W3:Y:S01]  /*0ea0*/  MUFU.RCP R20, R13 ;  /* 0x0000000d00147308 */ /* 0x000ee20000001000 */
[----:B------:R-:W-:-:S07]  /*0eb0*/  @P4 FMUL R10, R10, 0.25 ;  /* 0x3e8000000a0a4820 */ /* 0x000fce0000400000 */
[----:B------:R4:W5:Y:S02]  /*0ec0*/  MUFU.RCP R23, R12 ;  /* 0x0000000c00177308 */ /* 0x0009640000001000 */
[----:B----4-:R-:W-:-:S04]  /*0ed0*/  FMUL R12, R7, R6 ;  /* 0x00000006070c7220 */ /* 0x010fc80000400000 */
[----:B------:R-:W-:Y:S01]  /*0ee0*/  FMUL R37, R12, R37 ;  /* 0x000000250c257220 */ /* 0x000fe20000400000 */
[----:B------:R-:W-:Y:S01]  /*0ef0*/  FSEL R12, R19, 1, P4 ;  /* 0x3f800000130c7808 */ /* 0x000fe20002000000 */
[----:B------:R-:W-:Y:S01]  /*0f00*/  @!P6 FMUL R10, R10, 16777216 ;  /* 0x4b8000000a0ae820 */ /* 0x000fe20000400000 */
[----:B0-----:R-:W-:Y:S01]  /*0f10*/  FMUL R22, R22, R9 ;  /* 0x0000000916167220 */ /* 0x001fe20000400000 */
[----:B--2---:R-:W-:Y:S02]  /*0f20*/  FMUL R9, R24, R15 ;  /* 0x0000000f18097220 */ /* 0x004fe40000400000 */
[----:B------:R-:W-:Y:S01]  /*0f30*/  @!P6 FMUL R12, R12, 16777216 ;  /* 0x4b8000000c0ce820 */ /* 0x000fe20000400000 */
[----:B------:R-:W-:Y:S01]  /*0f40*/  FSETP.GT.AND P6, PT, R21, 8.50705917302346158658e+37, PT ;  /* 0x7e8000001500780b */ /* 0x000fe20003fc4000 */
[----:B---3--:R-:W-:Y:S01]  /*0f50*/  FMUL R15, R20, R11 ;  /* 0x0000000b140f7220 */ /* 0x008fe20000400000 */
[C---:B------:R-:W-:Y:S01]  /*0f60*/  FSETP.GEU.AND P4, PT, R30.reuse, 1.175494350822287508e-38, PT ;  /* 0x008000001e00780b */ /* 0x040fe20003f8e000 */
[----:B------:R-:W-:Y:S01]  /*0f70*/  @P5 FMUL R30, R30, 0.25 ;  /* 0x3e8000001e1e5820 */ /* 0x000fe20000400000 */
[----:B------:R-:W-:-:S02]  /*0f80*/  FSEL R20, R19, 1, P5 ;  /* 0x3f80000013147808 */ /* 0x000fc40002800000 */
[----:B------:R-:W-:Y:S01]  /*0f90*/  FSETP.GEU.AND P5, PT, R21, 1.175494350822287508e-38, PT ;  /* 0x008000001500780b */ /* 0x000fe20003fae000 */
[----:B------:R-:W-:-:S04]  /*0fa0*/  FMUL R46, R46, R25 ;  /* 0x000000192e2e7220 */ /* 0x000fc80000400000 */
[----:B------:R-:W-:Y:S02]  /*0fb0*/  FMUL R7, R46, R39 ;  /* 0x000000272e077220 */ /* 0x000fe40000400000 */
[----:B------:R-:W-:Y:S01]  /*0fc0*/  @P6 FMUL R21, R21, 0.25 ;  /* 0x3e80000015156820 */ /* 0x000fe20000400000 */
[----:B------:R-:W0:Y:S01]  /*0fd0*/  LDC.64 R46, c[0x0][0x230] ;  /* 0x00008c00ff2e7b82 */ /* 0x000e220000000a00 */
[----:B------:R-:W-:-:S04]  /*0fe0*/  @!P4 FMUL R30, R30, 16777216 ;  /* 0x4b8000001e1ec820 */ /* 0x000fc80000400000 */
[----:B------:R-:W-:Y:S01]  /*0ff0*/  @!P5 FMUL R21, R21, 16777216 ;  /* 0x4b8000001515d820 */ /* 0x000fe20000400000 */
[----:B------:R-:W-:Y:S01]  /*1000*/  FMUL R6, R31, R40 ;  /* 0x000000281f067220 */ /* 0x000fe20000400000 */
[----:B-----5:R-:W-:Y:S01]  /*1010*/  FMUL R23, R23, R14 ;  /* 0x0000000e17177220 */ /* 0x020fe20000400000 */
[----:B------:R-:W-:Y:S08]  /*1020*/  MUFU.RCP R13, R10 ;  /* 0x0000000a000d7308 */ /* 0x000ff00000001000 */
[----:B------:R-:W2:Y:S08]  /*1030*/  MUFU.RCP R14, R8 ;  /* 0x00000008000e7308 */ /* 0x000eb00000001000 */
[----:B------:R3:W4:Y:S08]  /*1040*/  MUFU.RCP R31, R30 ;  /* 0x0000001e001f7308 */ /* 0x0007300000001000 */
[----:B------:R-:W5:Y:S01]  /*1050*/  MUFU.RCP R21, R21 ;  /* 0x0000001500157308 */ /* 0x000f620000001000 */
[----:B---3--:R-:W-:Y:S01]  /*1060*/  FSEL R30, R19, 1, P6 ;  /* 0x3f800000131e7808 */ /* 0x008fe20003000000 */
[----:B------:R-:W-:Y:S01]  /*1070*/  @!P4 FMUL R20, R20, 16777216 ;  /* 0x4b8000001414c820 */ /* 0x000fe20000400000 */
[----:B------:R-:W-:-:S03]  /*1080*/  FMUL R44, R9, R36 ;  /* 0x00000024092c7220 */ /* 0x000fc60000400000 */
[----:B------:R-:W-:Y:S01]  /*1090*/  @!P5 FMUL R30, R30, 16777216 ;  /* 0x4b8000001e1ed820 */ /* 0x000fe20000400000 */
[----:B------:R-:W-:Y:S01]  /*10a0*/  FMUL R39, R23, R34 ;  /* 0x0000002217277220 */ /* 0x000fe20000400000 */
[----:B------:R-:W-:Y:S01]  /*10b0*/  FMUL R40, R22, R35 ;  /* 0x0000002316287220 */ /* 0x000fe20000400000 */
[----:B------:R-:W-:Y:S01]  /*10c0*/  FMUL R32, R15, R32 ;  /* 0x000000200f207220 */ /* 0x000fe20000400000 */
[----:B--2---:R-:W-:Y:S01]  /*10d0*/  FMUL R41, R14, R41 ;  /* 0x000000290e297220 */ /* 0x004fe20000400000 */
[----:B------:R-:W-:Y:S01]  /*10e0*/  FMUL R36, R13, R12 ;  /* 0x0000000c0d247220 */ /* 0x000fe20000400000 */
[----:B----4-:R-:W-:Y:S01]  /*10f0*/  FMUL R31, R31, R20 ;  /* 0x000000141f1f7220 */ /* 0x010fe20000400000 */
[----:B------:R-:W-:Y:S02]  /*1100*/  CS2R R12, SRZ ;  /* 0x00000000000c7805 */ /* 0x000fe4000001ff00 */
[----:B------:R-:W-:Y:S01]  /*1110*/  CS2R R14, SRZ ;  /* 0x00000000000e7805 */ /* 0x000fe2000001ff00 */
[----:B-----5:R-:W-:Y:S01]  /*1120*/  FMUL R30, R21, R30 ;  /* 0x0000001e151e7220 */ /* 0x020fe20000400000 */
[----:B------:R-:W-:-:S02]  /*1130*/  CS2R R20, SRZ ;  /* 0x0000000000147805 */ /* 0x000fc4000001ff00 */
[----:B------:R-:W-:Y:S01]  /*1140*/  CS2R R22, SRZ ;  /* 0x0000000000167805 */ /* 0x000fe2000001ff00 */
[----:B-1----:R-:W-:-:S04]  /*1150*/  IMAD.WIDE R34, R2, 0x4, R26 ;  /* 0x0000000402227825 */ /* 0x002fc800078e021a */
[C---:B0-----:R-:W-:Y:S01]  /*1160*/  IMAD.WIDE R48, R2.reuse, 0x4, R46 ;  /* 0x0000000402307825 */ /* 0x041fe200078e022e */
[----:B------:R0:W2:Y:S04]  /*1170*/  @!P0 LDG.E.EL.128 R12, desc[UR4][R34.64] ;  /* 0x00000004220c8981 */ /* 0x0000a8000c2e1d00 */
[----:B------:R-:W3:Y:S01]  /*1180*/  @!P0 LDG.E.EL.128 R20, desc[UR4][R48.64] ;  /* 0x0000000430148981 */ /* 0x000ee2000c2e1d00 */
[----:B------:R-:W-:Y:S02]  /*1190*/  CS2R R8, SRZ ;  /* 0x0000000000087805 */ /* 0x000fe4000001ff00 */
[----:B------:R-:W-:Y:S01]  /*11a0*/  CS2R R10, SRZ ;  /* 0x00000000000a7805 */ /* 0x000fe2000001ff00 */
[----:B------:R-:W-:-:S05]  /*11b0*/  IMAD.WIDE R42, R2, 0x4, R42 ;  /* 0x00000004022a7825 */ /* 0x000fca00078e022a */
[----:B------:R1:W4:Y:S01]  /*11c0*/  @P2 LDG.E.EL.128 R8, desc[UR4][R42.64+-0x300] ;  /* 0xfffd00042a082981 */ /* 0x000322000c2e1d00 */
[----:B0-----:R-:W-:Y:S01]  /*11d0*/  FMUL R35, R30, R29 ;  /* 0x0000001d1e237220 */ /* 0x001fe20000400000 */
[----:B------:R-:W-:Y:S01]  /*11e0*/  FMUL R34, R31, R28 ;  /* 0x0000001c1f227220 */ /* 0x000fe20000400000 */
[----:B------:R-:W-:Y:S02]  /*11f0*/  CS2R R28, SRZ ;  /* 0x00000000001c7805 */ /* 0x000fe4000001ff00 */
[----:B------:R-:W-:Y:S01]  /*1200*/  CS2R R30, SRZ ;  /* 0x00000000001e7805 */ /* 0x000fe2000001ff00 */
[----:B------:R-:W-:-:S04]  /*1210*/  IMAD.WIDE R46, R3, 0x4, R46 ;  /* 0x00000004032e7825 */ /* 0x000fc800078e022e */
[----:B-1----:R-:W-:Y:S01]  /*1220*/  IMAD.WIDE R42, R3, 0x4, R26 ;  /* 0x00000004032a7825 */ /* 0x002fe200078e021a */
[----:B------:R-:W-:Y:S01]  /*1230*/  CS2R R26, SRZ ;  /* 0x00000000001a7805 */ /* 0x000fe2000001ff00 */
[----:B------:R0:W5:Y:S02]  /*1240*/  @!P1 LDG.E.EL.128 R28, desc[UR4][R46.64] ;  /* 0x000000042e1c9981 */ /* 0x000164000c2e1d00 */
[----:B------:R-:W-:Y:S01]  /*1250*/  FMUL R36, R36, R17 ;  /* 0x0000001124247220 */ /* 0x000fe20000400000 */
[----:B0-----:R-:W0:Y:S01]  /*1260*/  LDC.64 R46, c[0x0][0x250] ;  /* 0x00009400ff2e7b82 */ /* 0x001e220000000a00 */
[----:B--2---:R-:W-:Y:S02]  /*1270*/  SEL R15, R15, RZ, !P0 ;  /* 0x000000ff0f0f7207 */ /* 0x004fe40004000000 */
[----:B---3--:R-:W-:-:S05]  /*1280*/  SEL R24, R23, RZ, !P0 ;  /* 0x000000ff17187207 */ /* 0x008fca0004000000 */
[----:B------:R-:W-:Y:S01]  /*1290*/  FFMA R32, R15, R32, R24 ;  /* 0x000000200f207223 */ /* 0x000fe20000000018 */
[----:B------:R-:W-:-:S06]  /*12a0*/  CS2R R24, SRZ ;  /* 0x0000000000187805 */ /* 0x000fcc000001ff00 */
[----:B------:R1:W2:Y:S01]  /*12b0*/  @!P1 LDG.E.EL.128 R24, desc[UR4][R42.64] ;  /* 0x000000042a189981 */ /* 0x0002a2000c2e1d00 */
[----:B----4-:R-:W-:Y:S02]  /*12c0*/  SEL R8, R8, RZ, P2 ;  /* 0x000000ff08087207 */ /* 0x010fe40001000000 */
[----:B------:R-:W-:-:S03]  /*12d0*/  SEL R9, R9, RZ, P2 ;  /* 0x000000ff09097207 */ /* 0x000fc60001000000 */
[----:B------:R-:W-:-:S04]  /*12e0*/  FADD R15, R8, 0.0010000000474974513054 ;  /* 0x3a83126f080f7421 */ /* 0x000fc80000000000 */
[----:B------:R-:W3:Y:S01]  /*12f0*/  MUFU.SQRT R23, R15 ;  /* 0x0000000f00177308 */ /* 0x000ee20000002000 */
[----:B------:R-:W-:-:S07]  /*1300*/  FADD R9, R9, 0.0010000000474974513054 ;  /* 0x3a83126f09097421 */ /* 0x000fce0000000000 */
[----:B------:R-:W4:Y:S01]  /*1310*/  MUFU.SQRT R9, R9 ;  /* 0x0000000900097308 */ /* 0x000f220000002000 */
[----:B------:R-:W-:Y:S02]  /*1320*/  SEL R8, R10, RZ, P2 ;  /* 0x000000ff0a087207 */ /* 0x000fe40001000000 */
[----:B---3--:R-:W-:-:S03]  /*1330*/  FSETP.GT.AND P5, PT, R23, 8.50705917302346158658e+37, PT ;  /* 0x7e8000001700780b */ /* 0x008fc60003fa4000 */
[----:B------:R-:W-:Y:S01]  /*1340*/  FADD R8, R8, 0.0010000000474974513054 ;  /* 0x3a83126f08087421 */ /* 0x000fe20000000000 */
[----:B------:R-:W-:Y:S02]  /*1350*/  FSETP.GEU.AND P4, PT, R23, 1.175494350822287508e-38, PT ;  /* 0x008000001700780b */ /* 0x000fe40003f8e000 */
[----:B------:R-:W-:Y:S02]  /*1360*/  FSEL R10, R19, 1, P5 ;  /* 0x3f800000130a7808 */ /* 0x000fe40002800000 */
[----:B----4-:R-:W-:Y:S01]  /*1370*/  FSETP.GT.AND P6, PT, R9, 8.50705917302346158658e+37, PT ;  /* 0x7e8000000900780b */ /* 0x010fe20003fc4000 */
[----:B------:R-:W3:Y:S01]  /*1380*/  MUFU.SQRT R8, R8 ;  /* 0x0000000800087308 */ /* 0x000ee20000002000 */
[----:B------:R-:W-:-:S03]  /*1390*/  SEL R11, R11, RZ, P2 ;  /* 0x000000ff0b0b7207 */ /* 0x000fc60001000000 */
[----:B------:R-:W-:Y:S01]  /*13a0*/  @P5 FMUL R23, R23, 0.25 ;  /* 0x3e80000017175820 */ /* 0x000fe20000400000 */
[----:B------:R-:W-:Y:S01]  /*13b0*/  FSETP.GEU.AND P5, PT, R9, 1.175494350822287508e-38, PT ;  /* 0x008000000900780b */ /* 0x000fe20003fae000 */
[----:B------:R-:W-:Y:S02]  /*13c0*/  FADD R11, R11, 0.0010000000474974513054 ;  /* 0x3a83126f0b0b7421 */ /* 0x000fe40000000000 */
[----:B------:R-:W-:Y:S02]  /*13d0*/  @!P4 FMUL R23, R23, 16777216 ;  /* 0x4b8000001717c820 */ /* 0x000fe40000400000 */
[----:B------:R-:W4:Y:S02]  /*13e0*/  MUFU.SQRT R15, R11 ;  /* 0x0000000b000f7308 */ /* 0x000f240000002000 */
[----:B------:R-:W-:Y:S01]  /*13f0*/  @P6 FMUL R9, R9, 0.25 ;  /* 0x3e80000009096820 */ /* 0x000fe20000400000 */
[----:B------:R-:W-:Y:S01]  /*1400*/  @!P4 FMUL R10, R10, 16777216 ;  /* 0x4b8000000a0ac820 */ /* 0x000fe20000400000 */
[----:B---3--:R-:W-:-:S04]  /*1410*/  FSETP.GT.AND P4, PT, R8, 8.50705917302346158658e+37, PT ;  /* 0x7e8000000800780b */ /* 0x008fc80003f84000 */
[----:B------:R-:W-:Y:S01]  /*1420*/  @!P5 FMUL R9, R9, 16777216 ;  /* 0x4b8000000909d820 */ /* 0x000fe20000400000 */
[----:B------:R-:W3:Y:S01]  /*1430*/  MUFU.RCP R23, R23 ;  /* 0x0000001700177308 */ /* 0x000ee20000001000 */
[----:B-1----:R-:W-:Y:S01]  /*1440*/  FMUL R42, R41, R16 ;  /* 0x00000010292a7220 */ /* 0x002fe20000400000 */
[----:B------:R-:W-:-:S06]  /*1450*/  FSEL R16, R19, 1, P6 ;  /* 0x3f80000013107808 */ /* 0x000fcc0003000000 */
[----:B------:R-:W1:Y:S01]  /*1460*/  MUFU.RCP R9, R9 ;  /* 0x0000000900097308 */ /* 0x000e620000001000 */
[----:B------:R-:W-:Y:S01]  /*1470*/  @!P5 FMUL R16, R16, 16777216 ;  /* 0x4b8000001010d820 */ /* 0x000fe20000400000 */
[----:B----4-:R-:W-:Y:S02]  /*1480*/  FSETP.GT.AND P5, PT, R15, 8.50705917302346158658e+37, PT ;  /* 0x7e8000000f00780b */ /* 0x010fe40003fa4000 */
[C---:B------:R-:W-:Y:S01]  /*1490*/  FSETP.GEU.AND P6, PT, R8.reuse, 1.175494350822287508e-38, PT ;  /* 0x008000000800780b */ /* 0x040fe20003fce000 */
[----:B------:R-:W-:Y:S01]  /*14a0*/  @P4 FMUL R8, R8, 0.25 ;  /* 0x3e80000008084820 */ /* 0x000fe20000400000 */
[----:B------:R-:W-:Y:S02]  /*14b0*/  FSEL R17, R19, 1, P4 ;  /* 0x3f80000013117808 */ /* 0x000fe40002000000 */
[----:B------:R-:W-:Y:S01]  /*14c0*/  FSETP.GEU.AND P4, PT, R15, 1.175494350822287508e-38, PT ;  /* 0x008000000f00780b */ /* 0x000fe20003f8e000 */
[----:B---3--:R-:W-:Y:S01]  /*14d0*/  FMUL R41, R23, R10 ;  /* 0x0000000a17297220 */ /* 0x008fe20000400000 */
[----:B------:R-:W-:Y:S01]  /*14e0*/  SEL R22, R22, RZ, !P0 ;  /* 0x000000ff16167207 */ /* 0x000fe20004000000 */
[----:B-1----:R-:W-:Y:S01]  /*14f0*/  FMUL R23, R9, R16 ;  /* 0x0000001009177220 */ /* 0x002fe20000400000 */
[----:B------:R-:W-:-:S03]  /*1500*/  SEL R9, R14, RZ, !P0 ;  /* 0x000000ff0e097207 */ /* 0x000fc60004000000 */
[----:B------:R-:W-:Y:S02]  /*1510*/  @P5 FMUL R15, R15, 0.25 ;  /* 0x3e8000000f0f5820 */ /* 0x000fe40000400000 */
[----:B------:R-:W-:Y:S01]  /*1520*/  @!P6 FMUL R8, R8, 16777216 ;  /* 0x4b8000000808e820 */ /* 0x000fe20000400000 */
[----:B------:R-:W-:Y:S01]  /*1530*/  SEL R10, R21, RZ, !P0 ;  /* 0x000000ff150a7207 */ /* 0x000fe20004000000 */
[----:B------:R-:W-:Y:S01]  /*1540*/  FFMA R44, R9, R44, R22 ;  /* 0x0000002c092c7223 */ /* 0x000fe20000000016 */
[----:B------:R-:W-:Y:S01]  /*1550*/  SEL R9, R20, RZ, !P0 ;  /* 0x000000ff14097207 */ /* 0x000fe20004000000 */
[----:B------:R-:W-:Y:S01]  /*1560*/  @!P4 FMUL R15, R15, 16777216 ;  /* 0x4b8000000f0fc820 */ /* 0x000fe20000400000 */
[----:B------:R-:W1:Y:S01]  /*1570*/  LDC.64 R20, c[0x0][0x258] ;  /* 0x00009600ff147b82 */ /* 0x000e620000000a00 */
[----:B------:R-:W3:Y:S01]  /*1580*/  MUFU.RCP R8, R8 ;  /* 0x0000000800087308 */ /* 0x000ee20000001000 */
[----:B------:R-:W-:Y:S02]  /*1590*/  SEL R12, R12, RZ, !P0 ;  /* 0x000000ff0c0c7207 */ /* 0x000fe40004000000 */
[----:B------:R-:W-:-:S05]  /*15a0*/  SEL R13, R13, RZ, !P0 ;  /* 0x000000ff0d0d7207 */ /* 0x000fca0004000000 */
[----:B------:R-:W4:Y:S01]  /*15b0*/  MUFU.RCP R15, R15 ;  /* 0x0000000f000f7308 */ /* 0x000f220000001000 */
[----:B------:R-:W-:Y:S01]  /*15c0*/  FFMA R39, R12, R39, R9 ;  /* 0x000000270c277223 */ /* 0x000fe20000000009 */
[----:B------:R-:W-:Y:S01]  /*15d0*/  FSEL R12, R19, 1, P5 ;  /* 0x3f800000130c7808 */ /* 0x000fe20002800000 */
[----:B------:R-:W-:Y:S01]  /*15e0*/  FFMA R40, R13, R40, R10 ;  /* 0x000000280d287223 */ /* 0x000fe2000000000a */
[----:B-----5:R-:W-:Y:S01]  /*15f0*/  SEL R31, R31, RZ, !P1 ;  /* 0x000000ff1f1f7207 */ /* 0x020fe20004800000 */
[----:B------:R-:W-:Y:S02]  /*1600*/  @!P6 FMUL R17, R17, 16777216 ;  /* 0x4b8000001111e820 */ /* 0x000fe40000400000 */
[----:B------:R-:W-:Y:S02]  /*1610*/  @!P4 FMUL R12, R12, 16777216 ;  /* 0x4b8000000c0cc820 */ /* 0x000fe40000400000 */
[----:B---3--:R-:W-:Y:S01]  /*1620*/  FMUL R17, R8, R17 ;  /* 0x0000001108117220 */ /* 0x008fe20000400000 */
[----:B------:R-:W-:Y:S01]  /*1630*/  CS2R R8, SRZ ;  /* 0x0000000000087805 */ /* 0x000fe2000001ff00 */
[----:B0-----:R-:W-:-:S04]  /*1640*/  IMAD.WIDE R50, R3, 0x4, R46 ;  /* 0x0000000403327825 */ /* 0x001fc800078e022e */
[----:B----4-:R-:W-:Y:S01]  /*1650*/  FMUL R19, R15, R12 ;  /* 0x0000000c0f137220 */ /* 0x010fe20000400000 */
[----:B------:R-:W-:Y:S02]  /*1660*/  CS2R R12, SRZ ;  /* 0x00000000000c7805 */ /* 0x000fe4000001ff00 */
[----:B------:R-:W-:Y:S01]  /*1670*/  CS2R R14, SRZ ;  /* 0x00000000000e7805 */ /* 0x000fe2000001ff00 */
[----:B-1----:R-:W-:-:S04]  /*1680*/  IMAD.WIDE R48, R3, 0x4, R20 ;  /* 0x0000000403307825 */ /* 0x002fc800078e0214 */
[----:B------:R-:W-:Y:S01]  /*1690*/  FMUL R38, R19, R38 ;  /* 0x0000002613267220 */ /* 0x000fe20000400000 */
[----:B------:R-:W-:Y:S01]  /*16a0*/  FMUL R3, R17, R18 ;  /* 0x0000001211037220 */ /* 0x000fe20000400000 */
[----:B------:R-:W-:Y:S01]  /*16b0*/  FMUL R33, R23, R33 ;  /* 0x0000002117217220 */ /* 0x000fe20000400000 */
[----:B------:R-:W-:Y:S01]  /*16c0*/  CS2R R16, SRZ ;  /* 0x0000000000107805 */ /* 0x000fe2000001ff00 */
[----:B------:R-:W3:Y:S01]  /*16d0*/  @P3 LDG.E.EL.128 R12, desc[UR4][R48.64+-0x300] ;  /* 0xfffd0004300c3981 */ /* 0x000ee2000c2e1d00 */
[----:B------:R-:W-:Y:S02]  /*16e0*/  CS2R R18, SRZ ;  /* 0x0000000000127805 */ /* 0x000fe4000001ff00 */
[----:B------:R-:W-:Y:S01]  /*16f0*/  CS2R R22, SRZ ;  /* 0x0000000000167805 */ /* 0x000fe2000001ff00 */
[----:B------:R-:W-:-:S05]  /*1700*/  IMAD.WIDE R46, R2, 0x4, R46 ;  /* 0x00000004022e7825 */ /* 0x000fca00078e022e */
[----:B------:R-:W4:Y:S01]  /*1710*/  @P2 LDG.E.EL.128 R16, desc[UR4][R46.64+-0x300] ;  /* 0xfffd00042e102981 */ /* 0x000f22000c2e1d00 */
[----:B--2---:R-:W-:-:S05]  /*1720*/  SEL R10, R27, RZ, !P1 ;  /* 0x000000ff1b0a7207 */ /* 0x004fca0004800000 */
[----:B------:R-:W-:Y:S01]  /*1730*/  FFMA R37, R10, R37, R31 ;  /* 0x000000250a257223 */ /* 0x000fe2000000001f */
[----:B------:R-:W-:-:S06]  /*1740*/  CS2R R10, SRZ ;  /* 0x00000000000a7805 */ /* 0x000fcc000001ff00 */
[----:B------:R0:W2:Y:S02]  /*1750*/  @P3 LDG.E.EL.128 R8, desc[UR4][R50.64+-0x300] ;  /* 0xfffd000432083981 */ /* 0x0000a4000c2e1d00 */
[----:B0-----:R-:W-:Y:S01]  /*1760*/  IMAD.WIDE R50, R2, 0x4, R20 ;  /* 0x0000000402327825 */ /* 0x001fe200078e0214 */
[----:B------:R-:W-:-:S06]  /*1770*/  CS2R R20, SRZ ;  /* 0x0000000000147805 */ /* 0x000fcc000001ff00 */
[----:B------:R-:W5:Y:S01]  /*1780*/  @P2 LDG.E.EL.128 R20, desc[UR4][R50.64+-0x300] ;  /* 0xfffd000432142981 */ /* 0x000f62000c2e1d00 */
[----:B------:R-:W-:Y:S02]  /*1790*/  SEL R2, R24, RZ, !P1 ;  /* 0x000000ff18027207 */ /* 0x000fe40004800000 */
[----:B------:R-:W-:Y:S01]  /*17a0*/  SEL R27, R28, RZ, !P1 ;  /* 0x000000ff1c1b7207 */ /* 0x000fe20004800000 */
[----:B------:R-:W-:-:S04]  /*17b0*/  FMUL R41, R41, R4 ;  /* 0x0000000429297220 */ /* 0x000fc80000400000 */
[----:B------:R-:W-:Y:S02]  /*17c0*/  FFMA R2, R2, R5, R27 ;  /* 0x0000000502027223 */ /* 0x000fe4000000001b */
[----:B------:R-:W0:Y:S01]  /*17d0*/  LDC.64 R4, c[0x0][0x260] ;  /* 0x00009800ff047b82 */ /* 0x000e220000000a00 */
[----:B------:R-:W-:Y:S02]  /*17e0*/  SEL R25, R25, RZ, !P1 ;  /* 0x000000ff19197207 */ /* 0x000fe40004800000 */
[----:B------:R-:W-:Y:S02]  /*17f0*/  SEL R24, R29, RZ, !P1 ;  /* 0x000000ff1d187207 */ /* 0x000fe40004800000 */
[----:B------:R-:W-:Y:S02]  /*1800*/  SEL R26, R26, RZ, !P1 ;  /* 0x000000ff1a1a7207 */ /* 0x000fe40004800000 */
[----:B------:R-:W-:Y:S01]  /*1810*/  SEL R31, R30, RZ, !P1 ;  /* 0x000000ff1e1f7207 */ /* 0x000fe20004800000 */
[----:B------:R-:W-:-:S04]  /*1820*/  FFMA R6, R25, R6, R24 ;  /* 0x0000000619067223 */ /* 0x000fc80000000018 */
[----:B------:R-:W-:Y:S01]  /*1830*/  FFMA R7, R26, R7, R31 ;  /* 0x000000071a077223 */ /* 0x000fe2000000001f */
[----:B------:R-:W-:Y:S02]  /*1840*/  FSETP.GEU.AND P6, PT, R6, RZ, PT ;  /* 0x000000ff0600720b */ /* 0x000fe40003fce000 */
[----:B------:R-:W-:Y:S02]  /*1850*/  FSETP.GEU.AND P5, PT, R2, RZ, PT ;  /* 0x000000ff0200720b */ /* 0x000fe40003fae000 */
[----:B---3--:R-:W-:Y:S02]  /*1860*/  SEL R12, R12, RZ, P3 ;  /* 0x000000ff0c0c7207 */ /* 0x008fe40001800000 */
[----:B------:R-:W-:Y:S02]  /*1870*/  SEL R14, R14, RZ, P3 ;  /* 0x000000ff0e0e7207 */ /* 0x000fe40001800000 */
[----:B------:R-:W-:Y:S02]  /*1880*/  SEL R15, R15, RZ, P3 ;  /* 0x000000ff0f0f7207 */ /* 0x000fe40001800000 */
[----:B----4-:R-:W-:-:S02]  /*1890*/  SEL R17, R17, RZ, P2 ;  /* 0x000000ff11117207 */ /* 0x010fc40001000000 */
[----:B--2---:R-:W-:Y:S02]  /*18a0*/  SEL R27, R10, RZ, P3 ;  /* 0x000000ff0a1b7207 */ /* 0x004fe40001800000 */
[----:B------:R-:W-:Y:S02]  /*18b0*/  SEL R9, R9, RZ, P3 ;  /* 0x000000ff09097207 */ /* 0x000fe40001800000 */
[----:B------:R-:W-:Y:S02]  /*18c0*/  SEL R10, R13, RZ, P3 ;  /* 0x000000ff0d0a7207 */ /* 0x000fe40001800000 */
[----:B------:R-:W-:Y:S02]  /*18d0*/  SEL R25, R8, RZ, P3 ;  /* 0x000000ff08197207 */ /* 0x000fe40001800000 */
[----:B------:R-:W-:Y:S01]  /*18e0*/  SEL R8, R11, RZ, P3 ;  /* 0x000000ff0b087207 */ /* 0x000fe20001800000 */
[----:B------:R-:W-:Y:S01]  /*18f0*/  FFMA R36, R9, R36, R10 ;  /* 0x0000002409247223 */ /* 0x000fe2000000000a */
[----:B------:R-:W-:Y:S01]  /*1900*/  SEL R9, R16, RZ, P2 ;  /* 0x000000ff10097207 */ /* 0x000fe20001000000 */
[----:B------:R-:W-:Y:S01]  /*1910*/  FFMA R42, R25, R42, R12 ;  /* 0x0000002a192a7223 */ /* 0x000fe2000000000c */
[----:B------:R-:W-:Y:S01]  /*1920*/  SEL R11, R18, RZ, P2 ;  /* 0x000000ff120b7207 */ /* 0x000fe20001000000 */
[----:B------:R-:W-:Y:S01]  /*1930*/  FFMA R34, R27, R34, R14 ;  /* 0x000000221b227223 */ /* 0x000fe2000000000e */
[----:B------:R-:W-:-:S02]  /*1940*/  SEL R12, R19, RZ, P2 ;  /* 0x000000ff130c7207 */ /* 0x000fc40001000000 */
[----:B-----5:R-:W-:Y:S01]  /*1950*/  SEL R20, R20, RZ, P2 ;  /* 0x000000ff14147207 */ /* 0x020fe20001000000 */
[----:B------:R-:W-:Y:S01]  /*1960*/  FFMA R15, R8, R35, R15 ;  /* 0x00000023080f7223 */ /* 0x000fe2000000000f */
[----:B------:R-:W-:Y:S02]  /*1970*/  SEL R10, R21, RZ, P2 ;  /* 0x000000ff150a7207 */ /* 0x000fe40001000000 */
[----:B------:R-:W-:Y:S02]  /*1980*/  SEL R22, R22, RZ, P2 ;  /* 0x000000ff16167207 */ /* 0x000fe40001000000 */
[----:B------:R-:W-:Y:S01]  /*1990*/  SEL R23, R23, RZ, P2 ;  /* 0x000000ff17177207 */ /* 0x000fe20001000000 */
[----:B------:R-:W-:Y:S01]  /*19a0*/  FFMA R20, R9, R41, R20 ;  /* 0x0000002909147223 */ /* 0x000fe20000000014 */
[----:B------:R-:W-:Y:S01]  /*19b0*/  FSETP.GEU.AND P2, PT, R7, RZ, PT ;  /* 0x000000ff0700720b */ /* 0x000fe20003f4e000 */
[----:B0-----:R-:W-:Y:S01]  /*19c0*/  IMAD.WIDE R8, R0, 0x4, R4 ;  /* 0x0000000400087825 */ /* 0x001fe200078e0204 */
[----:B------:R-:W-:-:S02]  /*19d0*/  FSEL R5, R6, RZ, P6 ;  /* 0x000000ff06057208 */ /* 0x000fc40003000000 */
[----:B------:R-:W-:Y:S02]  /*19e0*/  FSETP.GEU.AND P3, PT, R37, RZ, PT ;  /* 0x000000ff2500720b */ /* 0x000fe40003f6e000 */
[----:B------:R-:W-:Y:S02]  /*19f0*/  FSEL R4, R2, RZ, P5 ;  /* 0x000000ff02047208 */ /* 0x000fe40002800000 */
[----:B------:R-:W-:Y:S02]  /*1a00*/  FSEL R6, R7, RZ, P2 ;  /* 0x000000ff07067208 */ /* 0x000fe40001000000 */
[----:B------:R-:W-:Y:S02]  /*1a10*/  FSETP.GEU.AND P4, PT, R42, RZ, PT ;  /* 0x000000ff2a00720b */ /* 0x000fe40003f8e000 */
[----:B------:R-:W-:Y:S02]  /*1a20*/  FSETP.GEU.AND P5, PT, R36, RZ, PT ;  /* 0x000000ff2400720b */ /* 0x000fe40003fae000 */
[----:B------:R-:W-:-:S02]  /*1a30*/  FSETP.GEU.AND P6, PT, R34, RZ, PT ;  /* 0x000000ff2200720b */ /* 0x000fc40003fce000 */
[----:B------:R-:W-:Y:S02]  /*1a40*/  FSETP.GEU.AND P2, PT, R15, RZ, PT ;  /* 0x000000ff0f00720b */ /* 0x000fe40003f4e000 */
[----:B------:R-:W-:Y:S01]  /*1a50*/  FSEL R7, R37, RZ, P3 ;  /* 0x000000ff25077208 */ /* 0x000fe20001800000 */
[----:B------:R-:W-:Y:S01]  /*1a60*/  FFMA R10, R17, R33, R10 ;  /* 0x00000021110a7223 */ /* 0x000fe2000000000a */
[----:B------:R-:W-:Y:S01]  /*1a70*/  @P1 FSEL R4, R42, RZ, P4 ;  /* 0x000000ff2a041208 */ /* 0x000fe20002000000 */
[----:B------:R-:W-:Y:S01]  /*1a80*/  FFMA R3, R11, R3, R22 ;  /* 0x000000030b037223 */ /* 0x000fe20000000016 */
[----:B------:R-:W-:Y:S01]  /*1a90*/  @P1 FSEL R5, R36, RZ, P5 ;  /* 0x000000ff24051208 */ /* 0x000fe20002800000 */
[----:B------:R-:W-:Y:S01]  /*1aa0*/  FFMA R23, R12, R38, R23 ;  /* 0x000000260c177223 */ /* 0x000fe20000000017 */
[----:B------:R-:W-:Y:S02]  /*1ab0*/  @P1 FSEL R6, R34, RZ, P6 ;  /* 0x000000ff22061208 */ /* 0x000fe40003000000 */
[----:B------:R-:W-:-:S02]  /*1ac0*/  @P1 FSEL R7, R15, RZ, P2 ;  /* 0x000000ff0f071208 */ /* 0x000fc40001000000 */
[C---:B------:R-:W-:Y:S02]  /*1ad0*/  FSETP.GEU.AND P1, PT, R39.reuse, RZ, PT ;  /* 0x000000ff2700720b */ /* 0x040fe40003f2e000 */
[----:B------:R-:W-:Y:S02]  /*1ae0*/  FSETP.GEU.AND P6, PT, R40, RZ, PT ;  /* 0x000000ff2800720b */ /* 0x000fe40003fce000 */
[----:B------:R-:W-:Y:S02]  /*1af0*/  FSETP.GEU.AND P5, PT, R44, RZ, PT ;  /* 0x000000ff2c00720b */ /* 0x000fe40003fae000 */
[----:B------:R-:W-:Y:S02]  /*1b00*/  FSETP.GEU.AND P4, PT, R32, RZ, PT ;  /* 0x000000ff2000720b */ /* 0x000fe40003f8e000 */
[----:B------:R-:W-:Y:S02]  /*1b10*/  FSEL R12, R39, RZ, P1 ;  /* 0x000000ff270c7208 */ /* 0x000fe40000800000 */
[----:B------:R-:W-:-:S02]  /*1b20*/  FSEL R13, R40, RZ, P6 ;  /* 0x000000ff280d7208 */ /* 0x000fc40003000000 */
[----:B------:R-:W-:Y:S02]  /*1b30*/  FSETP.GEU.AND P3, PT, R20, RZ, PT ;  /* 0x000000ff1400720b */ /* 0x000fe40003f6e000 */
[----:B------:R-:W-:Y:S02]  /*1b40*/  FSETP.GEU.AND P2, PT, R10, RZ, PT ;  /* 0x000000ff0a00720b */ /* 0x000fe40003f4e000 */
[----:B------:R-:W-:Y:S02]  /*1b50*/  FSETP.GEU.AND P1, PT, R3, RZ, PT ;  /* 0x000000ff0300720b */ /* 0x000fe40003f2e000 */
[----:B------:R-:W-:Y:S02]  /*1b60*/  FSETP.GEU.AND P6, PT, R23, RZ, PT ;  /* 0x000000ff1700720b */ /* 0x000fe40003fce000 */
[----:B------:R-:W-:Y:S02]  /*1b70*/  FSEL R14, R44, RZ, P5 ;  /* 0x000000ff2c0e7208 */ /* 0x000fe40002800000 */
[----:B------:R-:W-:-:S02]  /*1b80*/  FSEL R15, R32, RZ, P4 ;  /* 0x000000ff200f7208 */ /* 0x000fc40002000000 */
[----:B------:R-:W-:Y:S02]  /*1b90*/  @P0 FSEL R12, R20, RZ, P3 ;  /* 0x000000ff140c0208 */ /* 0x000fe40001800000 */
[----:B------:R-:W-:Y:S02]  /*1ba0*/  @P0 FSEL R13, R10, RZ, P2 ;  /* 0x000000ff0a0d0208 */ /* 0x000fe40001000000 */
[----:B------:R-:W-:Y:S02]  /*1bb0*/  @P0 FSEL R14, R3, RZ, P1 ;  /* 0x000000ff030e0208 */ /* 0x000fe40000800000 */
[----:B------:R-:W-:Y:S01]  /*1bc0*/  @P0 FSEL R15, R23, RZ, P6 ;  /* 0x000000ff170f0208 */ /* 0x000fe20003000000 */
[----:B------:R-:W-:Y:S04]  /*1bd0*/  STG.E.128 desc[UR4][R8.64], R4 ;  /* 0x0000000408007986 */ /* 0x000fe8000c101d04 */
[----:B------:R-:W-:Y:S01]  /*1be0*/  STG.E.128 desc[UR4][R8.64+0x800], R12 ;  /* 0x0008000c08007986 */ /* 0x000fe2000c101d04 */
[----:B------:R-:W-:Y:S05]  /*1bf0*/  EXIT ;  /* 0x000000000000794d */ /* 0x000fea0003800000 */
.L_x_0:
[----:B------:R-:W-:-:S00]  /*1c00*/  BRA `(.L_x_0) ;  /* 0xfffffffc00fc7947 */ /* 0x000fc0000383ffff */
[----:B------:R-:W-:-:S00]  /*1c10*/  NOP ;  /* 0x0000000000007918 */ /* 0x000fc00000000000 */
        /* <DEDUP_REMOVED lines=14> */
.L_x_1:


//--------------------- .nv.global.init           --------------------------
	.section	.nv.global.init,"aw",@progbits
.nv.global.init:
	.type		_$_str,@object
	.size		_$_str,(_$_str_$_2 - _$_str)
_$_str:
        /*0000*/ 	.byte	0x5f, 0x5f, 0x43, 0x55, 0x44, 0x41, 0x5f, 0x46, 0x54, 0x5a, 0x00
	.type		_$_str_$_2,@object
	.size		_$_str_$_2,(.L_1 - _$_str_$_2)
_$_str_$_2:
        /*000b*/ 	.byte	0x5f, 0x5f, 0x43, 0x55, 0x44, 0x41, 0x5f, 0x50, 0x52, 0x45, 0x43, 0x5f, 0x53, 0x51, 0x52, 0x54
        /*001b*/ 	.byte	0x00
.L_1:


//--------------------- .nv.constant0.triton_poi_fused_cat_5 --------------------------
	.section	.nv.constant0.triton_poi_fused_cat_5,"a",@progbits
	.sectionflags	@""
	.align	4
.nv.constant0.triton_poi_fused_cat_5:
	.zero		620
